//
// Generated by NVIDIA NVVM Compiler
//
// Compiler Build ID: CL-36424714
// Cuda compilation tools, release 13.0, V13.0.88
// Based on NVVM 20.0.0
//

.version 9.0
.target sm_100
.address_size 64

	// .globl	_Z6test01v
.extern .func  (.param .b32 func_retval0) vprintf
(
	.param .b64 vprintf_param_0,
	.param .b64 vprintf_param_1
)
;
.global .align 1 .b8 $str[43] = {10, 32, 84, 104, 101, 32, 98, 108, 111, 99, 107, 32, 105, 100, 32, 105, 115, 32, 37, 100, 44, 32, 97, 110, 100, 32, 116, 104, 114, 101, 97, 100, 32, 105, 100, 32, 105, 115, 32, 37, 100, 10};

.visible .entry _Z6test01v()
{
	.local .align 8 .b8 	__local_depot0[8];
	.reg .b64 	%SP;
	.reg .b64 	%SPL;
	.reg .b32 	%r<5>;
	.reg .b64 	%rd<5>;

	mov.u64 	%SPL, __local_depot0;
	cvta.local.u64 	%SP, %SPL;
	add.u64 	%rd1, %SP, 0;
	add.u64 	%rd2, %SPL, 0;
	mov.u32 	%r1, %ctaid.x;
	mov.u32 	%r2, %tid.x;
	st.local.v2.u32 	[%rd2], {%r1, %r2};
	mov.u64 	%rd3, $str;
	cvta.global.u64 	%rd4, %rd3;
	{ // callseq 0, 0
	.param .b64 param0;
	st.param.b64 	[param0], %rd4;
	.param .b64 param1;
	st.param.b64 	[param1], %rd1;
	.param .b32 retval0;
	call.uni (retval0), 
	vprintf, 
	(
	param0, 
	param1
	);
	ld.param.b32 	%r3, [retval0];
	} // callseq 0
	ret;

}


// ===== COMPILED SASS (sm_100) =====

	.target	sm_100

	.elftype	@"ET_EXEC"


//--------------------- .note.nv.tkinfo           --------------------------
	.section	.note.nv.tkinfo,"",@"SHT_NOTE"
	.sectionflags	@"SHF_NOTE_NV_TKINFO"
	.tkinfo
        /*0018*/ 	.word	0x00000002
        /*0030*/ 	.string	""
        /*0030*/ 	.string	"ptxas"
        /*0030*/ 	.string	"Cuda compilation tools, release 13.0, V13.0.88"
        /*0030*/ 	.string	"Build cuda_13.0.r13.0/compiler.36424714_0"
        /*0030*/ 	.string	"-arch sm_100 -m 64 "



//--------------------- .note.nv.cuinfo           --------------------------
	.section	.note.nv.cuinfo,"",@"SHT_NOTE"
	.sectionflags	@"SHF_NOTE_NV_CUINFO"
        /*0018*/ 	.short	0x0002
        /*001a*/ 	.short	0x0064
        /*001c*/ 	.short	0x0082
	.zero		2


//--------------------- .nv.info                  --------------------------
	.section	.nv.info,"",@"SHT_CUDA_INFO"
	.align	4


	//----- nvinfo : EIATTR_REGCOUNT
	.align		4
        /*0000*/ 	.byte	0x04, 0x2f
        /*0002*/ 	.short	(.L_2 - .L_1)
	.align		4
.L_1:
        /*0004*/ 	.word	index@(_Z6test01v)
        /*0008*/ 	.word	0x00000018


	//----- nvinfo : EIATTR_FRAME_SIZE
	.align		4
.L_2:
        /*000c*/ 	.byte	0x04, 0x11
        /*000e*/ 	.short	(.L_4 - .L_3)
	.align		4
.L_3:
        /*0010*/ 	.word	index@(_Z6test01v)
        /*0014*/ 	.word	0x00000008


	//----- nvinfo : EIATTR_MIN_STACK_SIZE
	.align		4
.L_4:
        /*0018*/ 	.byte	0x04, 0x12
        /*001a*/ 	.short	(.L_6 - .L_5)
	.align		4
.L_5:
        /*001c*/ 	.word	index@(_Z6test01v)
        /*0020*/ 	.word	0x00000008
.L_6:


//--------------------- .nv.compat                --------------------------
	.section	.nv.compat,"",@"SHT_CUDA_COMPAT_INFO"
	.align	4
        /*0000*/ 	.byte	0x02, 0x09, 0x00, 0x00, 0x02, 0x02, 0x01, 0x00, 0x02, 0x05, 0x05, 0x00, 0x03, 0x07, 0x01, 0x01
        /*0010*/ 	.byte	0x02, 0x03, 0x00, 0x00, 0x02, 0x06, 0x01, 0x00, 0x04, 0x0b, 0x08, 0x00, 0x09, 0x00, 0x00, 0x00
        /*0020*/ 	.byte	0x00, 0x00, 0x00, 0x00


//--------------------- .nv.info._Z6test01v       --------------------------
	.section	.nv.info._Z6test01v,"",@"SHT_CUDA_INFO"
	.sectionflags	@""
	.align	4


	//----- nvinfo : EIATTR_CUDA_API_VERSION
	.align		4
        /*0000*/ 	.byte	0x04, 0x37
        /*0002*/ 	.short	(.L_8 - .L_7)
.L_7:
        /*0004*/ 	.word	0x00000082


	//----- nvinfo : EIATTR_SPARSE_MMA_MASK
	.align		4
.L_8:
        /*0008*/ 	.byte	0x03, 0x50
        /*000a*/ 	.short	0x0000


	//----- nvinfo : EIATTR_MAXREG_COUNT
	.align		4
        /*000c*/ 	.byte	0x03, 0x1b
        /*000e*/ 	.short	0x00ff


	//----- nvinfo : EIATTR_EXTERNS
	.align		4
        /*0010*/ 	.byte	0x04, 0x0f
        /*0012*/ 	.short	(.L_10 - .L_9)


	//   ....[0]....
	.align		4
.L_9:
        /*0014*/ 	.word	index@(vprintf)


	//----- nvinfo : EIATTR_MERCURY_ISA_VERSION
	.align		4
.L_10:
        /*0018*/ 	.byte	0x03, 0x5f
        /*001a*/ 	.short	0x0101


	//----- nvinfo : EIATTR_VRC_CTA_INIT_COUNT
	.align		4
        /*001c*/ 	.byte	0x02, 0x4a
	.zero		1
	.zero		1


	//----- nvinfo : EIATTR_SYSCALL_OFFSETS
	.align		4
        /*0020*/ 	.byte	0x04, 0x46
        /*0022*/ 	.short	(.L_12 - .L_11)


	//   ....[0]....
.L_11:
        /*0024*/ 	.word	0x000000f0


	//----- nvinfo : EIATTR_EXIT_INSTR_OFFSETS
	.align		4
.L_12:
        /*0028*/ 	.byte	0x04, 0x1c
        /*002a*/ 	.short	(.L_14 - .L_13)


	//   ....[0]....
.L_13:
        /*002c*/ 	.word	0x00000100


	//----- nvinfo : EIATTR_SW_WAR
	.align		4
.L_14:
        /*0030*/ 	.byte	0x04, 0x36
        /*0032*/ 	.short	(.L_16 - .L_15)
.L_15:
        /*0034*/ 	.word	0x00000008
.L_16:


//--------------------- .nv.callgraph             --------------------------
	.section	.nv.callgraph,"",@"SHT_CUDA_CALLGRAPH"
	.align	4
	.sectionentsize	8
	.align		4
        /*0000*/ 	.word	0x00000000
	.align		4
        /*0004*/ 	.word	0xffffffff
	.align		4
        /*0008*/ 	.word	index@(_Z6test01v)
	.align		4
        /*000c*/ 	.word	index@(vprintf)
	.align		4
        /*0010*/ 	.word	0x00000000
	.align		4
        /*0014*/ 	.word	0xfffffffe
	.align		4
        /*0018*/ 	.word	0x00000000
	.align		4
        /*001c*/ 	.word	0xfffffffd
	.align		4
        /*0020*/ 	.word	0x00000000
	.align		4
        /*0024*/ 	.word	0xfffffffc


//--------------------- .nv.constant4             --------------------------
	.section	.nv.constant4,"a",@progbits
	.align	8
	.align		8
.nv.constant4:
        /*0000*/ 	.dword	vprintf
	.align		8
        /*0008*/ 	.dword	$str


//--------------------- .text._Z6test01v          --------------------------
	.section	.text._Z6test01v,"ax",@progbits
	.align	128
        .global         _Z6test01v
        .type           _Z6test01v,@function
        .size           _Z6test01v,(.L_x_2 - _Z6test01v)
        .other          _Z6test01v,@"STO_CUDA_ENTRY STV_DEFAULT"
_Z6test01v:
.text._Z6test01v:
[----:B------:R-:W0:Y:S01]  /*0000*/  LDC R1, c[0x0][0x37c] ;  /* 0x0000df00ff017b82 */ /* 0x000e220000000800 */
[----:B------:R-:W1:Y:S01]  /*0010*/  S2R R8, SR_CTAID.X ;  /* 0x0000000000087919 */ /* 0x000e620000002500 */
[----:B0-----:R-:W-:Y:S01]  /*0020*/  VIADD R1, R1, 0xfffffff8 ;  /* 0xfffffff801017836 */ /* 0x001fe20000000000 */
[----:B------:R-:W-:Y:S01]  /*0030*/  MOV R0, 0x0 ;  /* 0x0000000000007802 */ /* 0x000fe20000000f00 */
[----:B------:R-:W0:Y:S01]  /*0040*/  LDCU UR4, c[0x0][0x2f8] ;  /* 0x00005f00ff0477ac */ /* 0x000e220008000800 */
[----:B------:R-:W1:Y:S03]  /*0050*/  S2R R9, SR_TID.X ;  /* 0x0000000000097919 */ /* 0x000e660000002100 */
[----:B------:R2:W3:Y:S01]  /*0060*/  LDC.64 R2, c[0x4][R0] ;  /* 0x0100000000027b82 */ /* 0x0004e20000000a00 */
[----:B------:R-:W4:Y:S01]  /*0070*/  LDCU.64 UR6, c[0x4][0x8] ;  /* 0x01000100ff0677ac */ /* 0x000f220008000a00 */
[----:B------:R-:W5:Y:S01]  /*0080*/  LDCU UR5, c[0x0][0x2fc] ;  /* 0x00005f80ff0577ac */ /* 0x000f620008000800 */
[----:B0-----:R-:W-:Y:S01]  /*0090*/  IADD3 R6, P0, PT, R1, UR4, RZ ;  /* 0x0000000401067c10 */ /* 0x001fe2000ff1e0ff */
[----:B----4-:R-:W-:Y:S01]  /*00a0*/  IMAD.U32 R4, RZ, RZ, UR6 ;  /* 0x00000006ff047e24 */ /* 0x010fe2000f8e00ff */
[----:B------:R-:W-:-:S03]  /*00b0*/  MOV R5, UR7 ;  /* 0x0000000700057c02 */ /* 0x000fc60008000f00 */
[----:B-----5:R-:W-:Y:S01]  /*00c0*/  IMAD.X R7, RZ, RZ, UR5, P0 ;  /* 0x00000005ff077e24 */ /* 0x020fe200080e06ff */
[----:B-1----:R2:W-:Y:S07]  /*00d0*/  STL.64 [R1], R8 ;  /* 0x0000000801007387 */ /* 0x0025ee0000100a00 */
[----:B------:R-:W-:-:S07]  /*00e0*/  LEPC R20, `(.L_x_0) ;  /* 0x000000001014794e */ /* 0x000fce0000000000 */
[----:B--23--:R-:W-:Y:S05]  /*00f0*/  CALL.ABS.NOINC R2 ;  /* 0x0000000002007343 */ /* 0x00cfea0003c00000 */
.L_x_0:
[----:B------:R-:W-:Y:S05]  /*0100*/  EXIT ;  /* 0x000000000000794d */ /* 0x000fea0003800000 */
.L_x_1:
[----:B------:R-:W-:-:S00]  /*0110*/  BRA `(.L_x_1) ;  /* 0xfffffffc00fc7947 */ /* 0x000fc0000383ffff */
[----:B------:R-:W-:-:S00]  /*0120*/  NOP ;  /* 0x0000000000007918 */ /* 0x000fc00000000000 */
        /* <DEDUP_REMOVED lines=13> */
.L_x_2:


//--------------------- .nv.global.init           --------------------------
	.section	.nv.global.init,"aw",@progbits
.nv.global.init:
	.type		$str,@object
	.size		$str,(.L_0 - $str)
$str:
        /*0000*/ 	.byte	0x0a, 0x20, 0x54, 0x68, 0x65, 0x20, 0x62, 0x6c, 0x6f, 0x63, 0x6b, 0x20, 0x69, 0x64, 0x20, 0x69
        /*0010*/ 	.byte	0x73, 0x20, 0x25, 0x64, 0x2c, 0x20, 0x61, 0x6e, 0x64, 0x20, 0x74, 0x68, 0x72, 0x65, 0x61, 0x64
        /*0020*/ 	.byte	0x20, 0x69, 0x64, 0x20, 0x69, 0x73, 0x20, 0x25, 0x64, 0x0a, 0x00
.L_0:


//--------------------- .nv.shared.reserved.0     --------------------------
	.section	.nv.shared.reserved.0,"aw",@nobits
	.weak		__nv_reservedSMEM_offset_0_alias
	.size		__nv_reservedSMEM_offset_0_alias, 0, 64
	.other		__nv_reservedSMEM_offset_0_alias,@"STO_CUDA_RESERVED_SHARED STV_DEFAULT"
__nv_reservedSMEM_offset_0_alias:
	.zero		0
	.zero		64


//--------------------- .nv.constant0._Z6test01v  --------------------------
	.section	.nv.constant0._Z6test01v,"a",@progbits
	.sectionflags	@""
	.align	4
.nv.constant0._Z6test01v:
	.zero		896


//--------------------- SYMBOLS --------------------------

	.type		.nv.reservedSmem.offset0,@object
	.size		.nv.reservedSmem.offset0,0x4
	.type		vprintf,@function
